//
// Generated by NVIDIA NVVM Compiler
//
// Compiler Build ID: CL-36424714
// Cuda compilation tools, release 13.0, V13.0.88
// Based on NVVM 20.0.0
//

.version 9.0
.target sm_100
.address_size 64

	// .globl	_Z10randomWalkP17curandStateXORWOWmPi
.global .align 4 .b8 precalc_xorwow_matrix[102400];
.global .align 4 .b8 precalc_xorwow_offset_matrix[102400];
.global .align 4 .b8 mrg32k3aM1[2304];
.global .align 4 .b8 mrg32k3aM2[2304];
.global .align 4 .b8 mrg32k3aM1SubSeq[2016];
.global .align 4 .b8 mrg32k3aM2SubSeq[2016];
.global .align 4 .b8 mrg32k3aM1Seq[2304];
.global .align 4 .b8 mrg32k3aM2Seq[2304];
.const .align 8 .b8 __cr_lgamma_table[72];

.visible .entry _Z10randomWalkP17curandStateXORWOWmPi(
	.param .u64 .ptr .align 1 _Z10randomWalkP17curandStateXORWOWmPi_param_0,
	.param .u64 _Z10randomWalkP17curandStateXORWOWmPi_param_1,
	.param .u64 .ptr .align 1 _Z10randomWalkP17curandStateXORWOWmPi_param_2
)
{
	.reg .pred 	%p<26>;
	.reg .b32 	%r<454>;
	.reg .b32 	%f<3>;
	.reg .b64 	%rd<21>;

	ld.param.u64 	%rd8, [_Z10randomWalkP17curandStateXORWOWmPi_param_0];
	ld.param.u64 	%rd9, [_Z10randomWalkP17curandStateXORWOWmPi_param_1];
	ld.param.u64 	%rd10, [_Z10randomWalkP17curandStateXORWOWmPi_param_2];
	mov.u32 	%r204, %tid.x;
	mov.u32 	%r205, %ctaid.x;
	mov.u32 	%r206, %ntid.x;
	mad.lo.s32 	%r1, %r205, %r206, %r204;
	setp.gt.s32 	%p1, %r1, 9999;
	@%p1 bra 	$L__BB0_44;
	cvta.to.global.u64 	%rd11, %rd8;
	cvt.s64.s32 	%rd20, %r1;
	mul.wide.s32 	%rd12, %r1, 48;
	add.s64 	%rd2, %rd11, %rd12;
	cvt.u32.u64 	%r207, %rd9;
	xor.b32  	%r208, %r207, -1429050551;
	mul.lo.s32 	%r209, %r208, 1099087573;
	{ .reg .b32 tmp; mov.b64 {tmp, %r210}, %rd9; }
	xor.b32  	%r211, %r210, -136515619;
	mul.lo.s32 	%r212, %r211, -1703105765;
	add.s32 	%r213, %r209, %r212;
	add.s32 	%r2, %r213, 6615241;
	add.s32 	%r368, %r209, 123456789;
	st.global.v2.u32 	[%rd2], {%r2, %r368};
	xor.b32  	%r367, %r209, 362436069;
	add.s32 	%r366, %r212, 521288629;
	st.global.v2.u32 	[%rd2+8], {%r367, %r366};
	xor.b32  	%r365, %r212, 88675123;
	add.s32 	%r364, %r209, 5783321;
	st.global.v2.u32 	[%rd2+16], {%r365, %r364};
	setp.eq.s32 	%p2, %r1, 0;
	@%p2 bra 	$L__BB0_43;
	mov.b32 	%r350, 0;
$L__BB0_3:
	and.b64  	%rd4, %rd20, 3;
	setp.eq.s64 	%p3, %rd4, 0;
	@%p3 bra 	$L__BB0_42;
	mul.wide.u32 	%rd13, %r350, 3200;
	mov.u64 	%rd14, precalc_xorwow_matrix;
	add.s64 	%rd5, %rd14, %rd13;
	cvt.u32.u64 	%r14, %rd4;
	mov.b32 	%r351, 0;
$L__BB0_5:
	mov.b32 	%r364, 0;
	mov.u32 	%r365, %r364;
	mov.u32 	%r366, %r364;
	mov.u32 	%r367, %r364;
	mov.u32 	%r368, %r364;
	mov.u32 	%r357, %r364;
$L__BB0_6:
	mul.wide.u32 	%rd15, %r357, 4;
	add.s64 	%rd16, %rd2, %rd15;
	ld.global.u32 	%r22, [%rd16+4];
	shl.b32 	%r23, %r357, 5;
	mov.b32 	%r363, 0;
$L__BB0_7:
	.pragma "nounroll";
	shr.u32 	%r218, %r22, %r363;
	and.b32  	%r219, %r218, 1;
	setp.eq.b32 	%p4, %r219, 1;
	not.pred 	%p5, %p4;
	add.s32 	%r220, %r23, %r363;
	mul.lo.s32 	%r221, %r220, 5;
	mul.wide.u32 	%rd17, %r221, 4;
	add.s64 	%rd6, %rd5, %rd17;
	@%p5 bra 	$L__BB0_9;
	ld.global.u32 	%r222, [%rd6];
	xor.b32  	%r368, %r368, %r222;
	ld.global.u32 	%r223, [%rd6+4];
	xor.b32  	%r367, %r367, %r223;
	ld.global.u32 	%r224, [%rd6+8];
	xor.b32  	%r366, %r366, %r224;
	ld.global.u32 	%r225, [%rd6+12];
	xor.b32  	%r365, %r365, %r225;
	ld.global.u32 	%r226, [%rd6+16];
	xor.b32  	%r364, %r364, %r226;
$L__BB0_9:
	and.b32  	%r228, %r218, 2;
	setp.eq.s32 	%p6, %r228, 0;
	@%p6 bra 	$L__BB0_11;
	ld.global.u32 	%r229, [%rd6+20];
	xor.b32  	%r368, %r368, %r229;
	ld.global.u32 	%r230, [%rd6+24];
	xor.b32  	%r367, %r367, %r230;
	ld.global.u32 	%r231, [%rd6+28];
	xor.b32  	%r366, %r366, %r231;
	ld.global.u32 	%r232, [%rd6+32];
	xor.b32  	%r365, %r365, %r232;
	ld.global.u32 	%r233, [%rd6+36];
	xor.b32  	%r364, %r364, %r233;
$L__BB0_11:
	and.b32  	%r235, %r218, 4;
	setp.eq.s32 	%p7, %r235, 0;
	@%p7 bra 	$L__BB0_13;
	ld.global.u32 	%r236, [%rd6+40];
	xor.b32  	%r368, %r368, %r236;
	ld.global.u32 	%r237, [%rd6+44];
	xor.b32  	%r367, %r367, %r237;
	ld.global.u32 	%r238, [%rd6+48];
	xor.b32  	%r366, %r366, %r238;
	ld.global.u32 	%r239, [%rd6+52];
	xor.b32  	%r365, %r365, %r239;
	ld.global.u32 	%r240, [%rd6+56];
	xor.b32  	%r364, %r364, %r240;
$L__BB0_13:
	and.b32  	%r242, %r218, 8;
	setp.eq.s32 	%p8, %r242, 0;
	@%p8 bra 	$L__BB0_15;
	ld.global.u32 	%r243, [%rd6+60];
	xor.b32  	%r368, %r368, %r243;
	ld.global.u32 	%r244, [%rd6+64];
	xor.b32  	%r367, %r367, %r244;
	ld.global.u32 	%r245, [%rd6+68];
	xor.b32  	%r366, %r366, %r245;
	ld.global.u32 	%r246, [%rd6+72];
	xor.b32  	%r365, %r365, %r246;
	ld.global.u32 	%r247, [%rd6+76];
	xor.b32  	%r364, %r364, %r247;
$L__BB0_15:
	and.b32  	%r249, %r218, 16;
	setp.eq.s32 	%p9, %r249, 0;
	@%p9 bra 	$L__BB0_17;
	ld.global.u32 	%r250, [%rd6+80];
	xor.b32  	%r368, %r368, %r250;
	ld.global.u32 	%r251, [%rd6+84];
	xor.b32  	%r367, %r367, %r251;
	ld.global.u32 	%r252, [%rd6+88];
	xor.b32  	%r366, %r366, %r252;
	ld.global.u32 	%r253, [%rd6+92];
	xor.b32  	%r365, %r365, %r253;
	ld.global.u32 	%r254, [%rd6+96];
	xor.b32  	%r364, %r364, %r254;
$L__BB0_17:
	and.b32  	%r256, %r218, 32;
	setp.eq.s32 	%p10, %r256, 0;
	@%p10 bra 	$L__BB0_19;
	ld.global.u32 	%r257, [%rd6+100];
	xor.b32  	%r368, %r368, %r257;
	ld.global.u32 	%r258, [%rd6+104];
	xor.b32  	%r367, %r367, %r258;
	ld.global.u32 	%r259, [%rd6+108];
	xor.b32  	%r366, %r366, %r259;
	ld.global.u32 	%r260, [%rd6+112];
	xor.b32  	%r365, %r365, %r260;
	ld.global.u32 	%r261, [%rd6+116];
	xor.b32  	%r364, %r364, %r261;
$L__BB0_19:
	and.b32  	%r263, %r218, 64;
	setp.eq.s32 	%p11, %r263, 0;
	@%p11 bra 	$L__BB0_21;
	ld.global.u32 	%r264, [%rd6+120];
	xor.b32  	%r368, %r368, %r264;
	ld.global.u32 	%r265, [%rd6+124];
	xor.b32  	%r367, %r367, %r265;
	ld.global.u32 	%r266, [%rd6+128];
	xor.b32  	%r366, %r366, %r266;
	ld.global.u32 	%r267, [%rd6+132];
	xor.b32  	%r365, %r365, %r267;
	ld.global.u32 	%r268, [%rd6+136];
	xor.b32  	%r364, %r364, %r268;
$L__BB0_21:
	and.b32  	%r270, %r218, 128;
	setp.eq.s32 	%p12, %r270, 0;
	@%p12 bra 	$L__BB0_23;
	ld.global.u32 	%r271, [%rd6+140];
	xor.b32  	%r368, %r368, %r271;
	ld.global.u32 	%r272, [%rd6+144];
	xor.b32  	%r367, %r367, %r272;
	ld.global.u32 	%r273, [%rd6+148];
	xor.b32  	%r366, %r366, %r273;
	ld.global.u32 	%r274, [%rd6+152];
	xor.b32  	%r365, %r365, %r274;
	ld.global.u32 	%r275, [%rd6+156];
	xor.b32  	%r364, %r364, %r275;
$L__BB0_23:
	and.b32  	%r277, %r218, 256;
	setp.eq.s32 	%p13, %r277, 0;
	@%p13 bra 	$L__BB0_25;
	ld.global.u32 	%r278, [%rd6+160];
	xor.b32  	%r368, %r368, %r278;
	ld.global.u32 	%r279, [%rd6+164];
	xor.b32  	%r367, %r367, %r279;
	ld.global.u32 	%r280, [%rd6+168];
	xor.b32  	%r366, %r366, %r280;
	ld.global.u32 	%r281, [%rd6+172];
	xor.b32  	%r365, %r365, %r281;
	ld.global.u32 	%r282, [%rd6+176];
	xor.b32  	%r364, %r364, %r282;
$L__BB0_25:
	and.b32  	%r284, %r218, 512;
	setp.eq.s32 	%p14, %r284, 0;
	@%p14 bra 	$L__BB0_27;
	ld.global.u32 	%r285, [%rd6+180];
	xor.b32  	%r368, %r368, %r285;
	ld.global.u32 	%r286, [%rd6+184];
	xor.b32  	%r367, %r367, %r286;
	ld.global.u32 	%r287, [%rd6+188];
	xor.b32  	%r366, %r366, %r287;
	ld.global.u32 	%r288, [%rd6+192];
	xor.b32  	%r365, %r365, %r288;
	ld.global.u32 	%r289, [%rd6+196];
	xor.b32  	%r364, %r364, %r289;
$L__BB0_27:
	and.b32  	%r291, %r218, 1024;
	setp.eq.s32 	%p15, %r291, 0;
	@%p15 bra 	$L__BB0_29;
	ld.global.u32 	%r292, [%rd6+200];
	xor.b32  	%r368, %r368, %r292;
	ld.global.u32 	%r293, [%rd6+204];
	xor.b32  	%r367, %r367, %r293;
	ld.global.u32 	%r294, [%rd6+208];
	xor.b32  	%r366, %r366, %r294;
	ld.global.u32 	%r295, [%rd6+212];
	xor.b32  	%r365, %r365, %r295;
	ld.global.u32 	%r296, [%rd6+216];
	xor.b32  	%r364, %r364, %r296;
$L__BB0_29:
	and.b32  	%r298, %r218, 2048;
	setp.eq.s32 	%p16, %r298, 0;
	@%p16 bra 	$L__BB0_31;
	ld.global.u32 	%r299, [%rd6+220];
	xor.b32  	%r368, %r368, %r299;
	ld.global.u32 	%r300, [%rd6+224];
	xor.b32  	%r367, %r367, %r300;
	ld.global.u32 	%r301, [%rd6+228];
	xor.b32  	%r366, %r366, %r301;
	ld.global.u32 	%r302, [%rd6+232];
	xor.b32  	%r365, %r365, %r302;
	ld.global.u32 	%r303, [%rd6+236];
	xor.b32  	%r364, %r364, %r303;
$L__BB0_31:
	and.b32  	%r305, %r218, 4096;
	setp.eq.s32 	%p17, %r305, 0;
	@%p17 bra 	$L__BB0_33;
	ld.global.u32 	%r306, [%rd6+240];
	xor.b32  	%r368, %r368, %r306;
	ld.global.u32 	%r307, [%rd6+244];
	xor.b32  	%r367, %r367, %r307;
	ld.global.u32 	%r308, [%rd6+248];
	xor.b32  	%r366, %r366, %r308;
	ld.global.u32 	%r309, [%rd6+252];
	xor.b32  	%r365, %r365, %r309;
	ld.global.u32 	%r310, [%rd6+256];
	xor.b32  	%r364, %r364, %r310;
$L__BB0_33:
	and.b32  	%r312, %r218, 8192;
	setp.eq.s32 	%p18, %r312, 0;
	@%p18 bra 	$L__BB0_35;
	ld.global.u32 	%r313, [%rd6+260];
	xor.b32  	%r368, %r368, %r313;
	ld.global.u32 	%r314, [%rd6+264];
	xor.b32  	%r367, %r367, %r314;
	ld.global.u32 	%r315, [%rd6+268];
	xor.b32  	%r366, %r366, %r315;
	ld.global.u32 	%r316, [%rd6+272];
	xor.b32  	%r365, %r365, %r316;
	ld.global.u32 	%r317, [%rd6+276];
	xor.b32  	%r364, %r364, %r317;
$L__BB0_35:
	and.b32  	%r319, %r218, 16384;
	setp.eq.s32 	%p19, %r319, 0;
	@%p19 bra 	$L__BB0_37;
	ld.global.u32 	%r320, [%rd6+280];
	xor.b32  	%r368, %r368, %r320;
	ld.global.u32 	%r321, [%rd6+284];
	xor.b32  	%r367, %r367, %r321;
	ld.global.u32 	%r322, [%rd6+288];
	xor.b32  	%r366, %r366, %r322;
	ld.global.u32 	%r323, [%rd6+292];
	xor.b32  	%r365, %r365, %r323;
	ld.global.u32 	%r324, [%rd6+296];
	xor.b32  	%r364, %r364, %r324;
$L__BB0_37:
	and.b32  	%r326, %r218, 32768;
	setp.eq.s32 	%p20, %r326, 0;
	@%p20 bra 	$L__BB0_39;
	ld.global.u32 	%r327, [%rd6+300];
	xor.b32  	%r368, %r368, %r327;
	ld.global.u32 	%r328, [%rd6+304];
	xor.b32  	%r367, %r367, %r328;
	ld.global.u32 	%r329, [%rd6+308];
	xor.b32  	%r366, %r366, %r329;
	ld.global.u32 	%r330, [%rd6+312];
	xor.b32  	%r365, %r365, %r330;
	ld.global.u32 	%r331, [%rd6+316];
	xor.b32  	%r364, %r364, %r331;
$L__BB0_39:
	add.s32 	%r363, %r363, 16;
	setp.ne.s32 	%p21, %r363, 32;
	@%p21 bra 	$L__BB0_7;
	mad.lo.s32 	%r332, %r357, -31, %r23;
	add.s32 	%r357, %r332, 1;
	setp.ne.s32 	%p22, %r357, 5;
	@%p22 bra 	$L__BB0_6;
	st.global.u32 	[%rd2+4], %r368;
	st.global.u32 	[%rd2+8], %r367;
	st.global.u32 	[%rd2+12], %r366;
	st.global.u32 	[%rd2+16], %r365;
	st.global.u32 	[%rd2+20], %r364;
	add.s32 	%r351, %r351, 1;
	setp.lt.u32 	%p23, %r351, %r14;
	@%p23 bra 	$L__BB0_5;
$L__BB0_42:
	shr.u64 	%rd7, %rd20, 2;
	add.s32 	%r350, %r350, 1;
	setp.gt.u64 	%p24, %rd20, 3;
	mov.u64 	%rd20, %rd7;
	@%p24 bra 	$L__BB0_3;
$L__BB0_43:
	mov.b32 	%r333, 0;
	st.global.v2.u32 	[%rd2+24], {%r333, %r333};
	st.global.u32 	[%rd2+32], %r333;
	mov.b64 	%rd18, 0;
	st.global.u64 	[%rd2+40], %rd18;
	shr.u32 	%r334, %r368, 2;
	xor.b32  	%r335, %r334, %r368;
	st.global.v2.u32 	[%rd2+8], {%r366, %r365};
	shl.b32 	%r336, %r364, 4;
	shl.b32 	%r337, %r335, 1;
	xor.b32  	%r338, %r337, %r336;
	xor.b32  	%r339, %r338, %r335;
	xor.b32  	%r340, %r339, %r364;
	st.global.v2.u32 	[%rd2+16], {%r364, %r340};
	add.s32 	%r341, %r2, 362437;
	st.global.v2.u32 	[%rd2], {%r341, %r367};
	add.s32 	%r342, %r340, %r341;
	cvt.rn.f32.u32 	%f1, %r342;
	fma.rn.f32 	%f2, %f1, 0f2F800000, 0f2F000000;
	setp.lt.f32 	%p25, %f2, 0f3F000000;
	selp.b32 	%r343, -1, 1, %p25;
	cvta.to.global.u64 	%rd19, %rd10;
	atom.global.add.u32 	%r344, [%rd19], %r343;
$L__BB0_44:
	ret;

}


// ===== COMPILED SASS (sm_100) =====

	.target	sm_100

	.elftype	@"ET_EXEC"


//--------------------- .note.nv.tkinfo           --------------------------
	.section	.note.nv.tkinfo,"",@"SHT_NOTE"
	.sectionflags	@"SHF_NOTE_NV_TKINFO"
	.tkinfo
        /*0018*/ 	.word	0x00000002
        /*0030*/ 	.string	""
        /*0030*/ 	.string	"ptxas"
        /*0030*/ 	.string	"Cuda compilation tools, release 13.0, V13.0.88"
        /*0030*/ 	.string	"Build cuda_13.0.r13.0/compiler.36424714_0"
        /*0030*/ 	.string	"-arch sm_100 -m 64 "



//--------------------- .note.nv.cuinfo           --------------------------
	.section	.note.nv.cuinfo,"",@"SHT_NOTE"
	.sectionflags	@"SHF_NOTE_NV_CUINFO"
        /*0018*/ 	.short	0x0002
        /*001a*/ 	.short	0x0064
        /*001c*/ 	.short	0x0082
	.zero		2


//--------------------- .nv.info                  --------------------------
	.section	.nv.info,"",@"SHT_CUDA_INFO"
	.align	4


	//----- nvinfo : EIATTR_REGCOUNT
	.align		4
        /*0000*/ 	.byte	0x04, 0x2f
        /*0002*/ 	.short	(.L_10 - .L_9)
	.align		4
.L_9:
        /*0004*/ 	.word	index@(_Z10randomWalkP17curandStateXORWOWmPi)
        /*0008*/ 	.word	0x0000001f


	//----- nvinfo : EIATTR_FRAME_SIZE
	.align		4
.L_10:
        /*000c*/ 	.byte	0x04, 0x11
        /*000e*/ 	.short	(.L_12 - .L_11)
	.align		4
.L_11:
        /*0010*/ 	.word	index@(_Z10randomWalkP17curandStateXORWOWmPi)
        /*0014*/ 	.word	0x00000000


	//----- nvinfo : EIATTR_MIN_STACK_SIZE
	.align		4
.L_12:
        /*0018*/ 	.byte	0x04, 0x12
        /*001a*/ 	.short	(.L_14 - .L_13)
	.align		4
.L_13:
        /*001c*/ 	.word	index@(_Z10randomWalkP17curandStateXORWOWmPi)
        /*0020*/ 	.word	0x00000000
.L_14:


//--------------------- .nv.compat                --------------------------
	.section	.nv.compat,"",@"SHT_CUDA_COMPAT_INFO"
	.align	4
        /*0000*/ 	.byte	0x02, 0x09, 0x00, 0x00, 0x02, 0x02, 0x01, 0x00, 0x02, 0x05, 0x05, 0x00, 0x03, 0x07, 0x01, 0x01
        /*0010*/ 	.byte	0x02, 0x03, 0x00, 0x00, 0x02, 0x06, 0x01, 0x00, 0x04, 0x0b, 0x08, 0x00, 0x01, 0x00, 0x00, 0x00
        /*0020*/ 	.byte	0x00, 0x00, 0x00, 0x00


//--------------------- .nv.info._Z10randomWalkP17curandStateXORWOWmPi --------------------------
	.section	.nv.info._Z10randomWalkP17curandStateXORWOWmPi,"",@"SHT_CUDA_INFO"
	.sectionflags	@""
	.align	4


	//----- nvinfo : EIATTR_CUDA_API_VERSION
	.align		4
        /*0000*/ 	.byte	0x04, 0x37
        /*0002*/ 	.short	(.L_16 - .L_15)
.L_15:
        /*0004*/ 	.word	0x00000082


	//----- nvinfo : EIATTR_KPARAM_INFO
	.align		4
.L_16:
        /*0008*/ 	.byte	0x04, 0x17
        /*000a*/ 	.short	(.L_18 - .L_17)
.L_17:
        /*000c*/ 	.word	0x00000000
        /*0010*/ 	.short	0x0002
        /*0012*/ 	.short	0x0010
        /*0014*/ 	.byte	0x00, 0xf5, 0x21, 0x00


	//----- nvinfo : EIATTR_KPARAM_INFO
	.align		4
.L_18:
        /*0018*/ 	.byte	0x04, 0x17
        /*001a*/ 	.short	(.L_20 - .L_19)
.L_19:
        /*001c*/ 	.word	0x00000000
        /*0020*/ 	.short	0x0001
        /*0022*/ 	.short	0x0008
        /*0024*/ 	.byte	0x00, 0xf0, 0x21, 0x00


	//----- nvinfo : EIATTR_KPARAM_INFO
	.align		4
.L_20:
        /*0028*/ 	.byte	0x04, 0x17
        /*002a*/ 	.short	(.L_22 - .L_21)
.L_21:
        /*002c*/ 	.word	0x00000000
        /*0030*/ 	.short	0x0000
        /*0032*/ 	.short	0x0000
        /*0034*/ 	.byte	0x00, 0xf5, 0x21, 0x00


	//----- nvinfo : EIATTR_SPARSE_MMA_MASK
	.align		4
.L_22:
        /*0038*/ 	.byte	0x03, 0x50
        /*003a*/ 	.short	0x0000


	//----- nvinfo : EIATTR_MAXREG_COUNT
	.align		4
        /*003c*/ 	.byte	0x03, 0x1b
        /*003e*/ 	.short	0x00ff


	//----- nvinfo : EIATTR_MERCURY_ISA_VERSION
	.align		4
        /*0040*/ 	.byte	0x03, 0x5f
        /*0042*/ 	.short	0x0101


	//----- nvinfo : EIATTR_INT_WARP_WIDE_INSTR_OFFSETS
	.align		4
        /*0044*/ 	.byte	0x04, 0x31
        /*0046*/ 	.short	(.L_24 - .L_23)


	//   ....[0]....
.L_23:
        /*0048*/ 	.word	0x00000ef0


	//   ....[1]....
        /*004c*/ 	.word	0x000010c0


	//----- nvinfo : EIATTR_VRC_CTA_INIT_COUNT
	.align		4
.L_24:
        /*0050*/ 	.byte	0x02, 0x4a
	.zero		1
	.zero		1


	//----- nvinfo : EIATTR_EXIT_INSTR_OFFSETS
	.align		4
        /*0054*/ 	.byte	0x04, 0x1c
        /*0056*/ 	.short	(.L_26 - .L_25)


	//   ....[0]....
.L_25:
        /*0058*/ 	.word	0x00000060


	//   ....[1]....
        /*005c*/ 	.word	0x00001130


	//----- nvinfo : EIATTR_CRS_STACK_SIZE
	.align		4
.L_26:
        /*0060*/ 	.byte	0x04, 0x1e
        /*0062*/ 	.short	(.L_28 - .L_27)
.L_27:
        /*0064*/ 	.word	0x00000000


	//----- nvinfo : EIATTR_CBANK_PARAM_SIZE
	.align		4
.L_28:
        /*0068*/ 	.byte	0x03, 0x19
        /*006a*/ 	.short	0x0018


	//----- nvinfo : EIATTR_PARAM_CBANK
	.align		4
        /*006c*/ 	.byte	0x04, 0x0a
        /*006e*/ 	.short	(.L_30 - .L_29)
	.align		4
.L_29:
        /*0070*/ 	.word	index@(.nv.constant0._Z10randomWalkP17curandStateXORWOWmPi)
        /*0074*/ 	.short	0x0380
        /*0076*/ 	.short	0x0018


	//----- nvinfo : EIATTR_SW_WAR
	.align		4
.L_30:
        /*0078*/ 	.byte	0x04, 0x36
        /*007a*/ 	.short	(.L_32 - .L_31)
.L_31:
        /*007c*/ 	.word	0x00000008
.L_32:


//--------------------- .nv.callgraph             --------------------------
	.section	.nv.callgraph,"",@"SHT_CUDA_CALLGRAPH"
	.align	4
	.sectionentsize	8
	.align		4
        /*0000*/ 	.word	0x00000000
	.align		4
        /*0004*/ 	.word	0xffffffff
	.align		4
        /*0008*/ 	.word	0x00000000
	.align		4
        /*000c*/ 	.word	0xfffffffe
	.align		4
        /*0010*/ 	.word	0x00000000
	.align		4
        /*0014*/ 	.word	0xfffffffd
	.align		4
        /*0018*/ 	.word	0x00000000
	.align		4
        /*001c*/ 	.word	0xfffffffc


//--------------------- .nv.constant4             --------------------------
	.section	.nv.constant4,"a",@progbits
	.align	8
	.align		8
.nv.constant4:
        /*0000*/ 	.dword	precalc_xorwow_matrix
	.align		8
        /*0008*/ 	.dword	precalc_xorwow_offset_matrix
	.align		8
        /*0010*/ 	.dword	mrg32k3aM1
	.align		8
        /*0018*/ 	.dword	mrg32k3aM2
	.align		8
        /*0020*/ 	.dword	mrg32k3aM1SubSeq
	.align		8
        /*0028*/ 	.dword	mrg32k3aM2SubSeq
	.align		8
        /*0030*/ 	.dword	mrg32k3aM1Seq
	.align		8
        /*0038*/ 	.dword	mrg32k3aM2Seq


//--------------------- .nv.constant3             --------------------------
	.section	.nv.constant3,"a",@progbits
	.align	8
.nv.constant3:
	.type		__cr_lgamma_table,@object
	.size		__cr_lgamma_table,(.L_8 - __cr_lgamma_table)
__cr_lgamma_table:
        /*0000*/ 	.byte	0x00, 0x00, 0x00, 0x00, 0x00, 0x00, 0x00, 0x00, 0x00, 0x00, 0x00, 0x00, 0x00, 0x00, 0x00, 0x00
        /*0010*/ 	.byte	0xef, 0x39, 0xfa, 0xfe, 0x42, 0x2e, 0xe6, 0x3f, 0x02, 0x20, 0x2a, 0xfa, 0x0b, 0xab, 0xfc, 0x3f
        /*0020*/ 	.byte	0xf9, 0x2c, 0x92, 0x7c, 0xa7, 0x6c, 0x09, 0x40, 0xc9, 0x79, 0x44, 0x3c, 0x64, 0x26, 0x13, 0x40
        /*0030*/ 	.byte	0xca, 0x01, 0xcf, 0x3a, 0x27, 0x51, 0x1a, 0x40, 0x30, 0xcc, 0x2d, 0xf3, 0xe1, 0x0c, 0x21, 0x40
        /*0040*/ 	.byte	0x0d, 0xb7, 0xfc, 0x82, 0x8e, 0x35, 0x25, 0x40
.L_8:


//--------------------- .text._Z10randomWalkP17curandStateXORWOWmPi --------------------------
	.section	.text._Z10randomWalkP17curandStateXORWOWmPi,"ax",@progbits
	.align	128
        .global         _Z10randomWalkP17curandStateXORWOWmPi
        .type           _Z10randomWalkP17curandStateXORWOWmPi,@function
        .size           _Z10randomWalkP17curandStateXORWOWmPi,(.L_x_9 - _Z10randomWalkP17curandStateXORWOWmPi)
        .other          _Z10randomWalkP17curandStateXORWOWmPi,@"STO_CUDA_ENTRY STV_DEFAULT"
_Z10randomWalkP17curandStateXORWOWmPi:
.text._Z10randomWalkP17curandStateXORWOWmPi:
[----:B------:R-:W-:Y:S01]  /*0000*/  LDC R1, c[0x0][0x37c] ;  /* 0x0000df00ff017b82 */ /* 0x000fe20000000800 */
[----:B------:R-:W0:Y:S07]  /*0010*/  S2R R15, SR_TID.X ;  /* 0x00000000000f7919 */ /* 0x000e2e0000002100 */
[----:B------:R-:W0:Y:S08]  /*0020*/  S2UR UR4, SR_CTAID.X ;  /* 0x00000000000479c3 */ /* 0x000e300000002500 */
[----:B------:R-:W0:Y:S02]  /*0030*/  LDC R0, c[0x0][0x360] ;  /* 0x0000d800ff007b82 */ /* 0x000e240000000800 */
[----:B0-----:R-:W-:-:S05]  /*0040*/  IMAD R15, R0, UR4, R15 ;  /* 0x00000004000f7c24 */ /* 0x001fca000f8e020f */
[----:B------:R-:W-:-:S13]  /*0050*/  ISETP.GT.AND P0, PT, R15, 0x270f, PT ;  /* 0x0000270f0f00780c */ /* 0x000fda0003f04270 */
[----:B------:R-:W-:Y:S05]  /*0060*/  @P0 EXIT ;  /* 0x000000000000094d */ /* 0x000fea0003800000 */
[----:B------:R-:W0:Y:S01]  /*0070*/  LDC.64 R2, c[0x0][0x388] ;  /* 0x0000e200ff027b82 */ /* 0x000e220000000a00 */
[----:B------:R-:W1:Y:S01]  /*0080*/  LDCU.64 UR6, c[0x0][0x358] ;  /* 0x00006b00ff0677ac */ /* 0x000e620008000a00 */
[----:B------:R-:W-:Y:S01]  /*0090*/  ISETP.NE.AND P0, PT, R15, RZ, PT ;  /* 0x000000ff0f00720c */ /* 0x000fe20003f05270 */
[----:B------:R-:W-:Y:S05]  /*00a0*/  BSSY.RECONVERGENT B0, `(.L_x_0) ;  /* 0x00000e2000007945 */ /* 0x000fea0003800200 */
[----:B------:R-:W2:Y:S01]  /*00b0*/  LDC.64 R8, c[0x0][0x380] ;  /* 0x0000e000ff087b82 */ /* 0x000ea20000000a00 */
[----:B0-----:R-:W-:Y:S02]  /*00c0*/  LOP3.LUT R0, R2, 0xaad26b49, RZ, 0x3c, !PT ;  /* 0xaad26b4902007812 */ /* 0x001fe400078e3cff */
[----:B------:R-:W-:-:S03]  /*00d0*/  LOP3.LUT R2, R3, 0xf7dcefdd, RZ, 0x3c, !PT ;  /* 0xf7dcefdd03027812 */ /* 0x000fc600078e3cff */
[----:B------:R-:W-:Y:S02]  /*00e0*/  IMAD R0, R0, 0x4182bed5, RZ ;  /* 0x4182bed500007824 */ /* 0x000fe400078e02ff */
[----:B------:R-:W-:Y:S02]  /*00f0*/  IMAD R5, R2, -0x658354e5, RZ ;  /* 0x9a7cab1b02057824 */ /* 0x000fe400078e02ff */
[----:B--2---:R-:W-:Y:S01]  /*0100*/  IMAD.WIDE R8, R15, 0x30, R8 ;  /* 0x000000300f087825 */ /* 0x004fe200078e0208 */
[C---:B------:R-:W-:Y:S02]  /*0110*/  LOP3.LUT R2, R0.reuse, 0x159a55e5, RZ, 0x3c, !PT ;  /* 0x159a55e500027812 */ /* 0x040fe400078e3cff */
[C---:B------:R-:W-:Y:S01]  /*0120*/  LOP3.LUT R6, R5.reuse, 0x5491333, RZ, 0x3c, !PT ;  /* 0x0549133305067812 */ /* 0x040fe200078e3cff */
[----:B------:R-:W-:Y:S02]  /*0130*/  IMAD.IADD R4, R0, 0x1, R5 ;  /* 0x0000000100047824 */ /* 0x000fe400078e0205 */
[----:B------:R-:W-:-:S02]  /*0140*/  VIADD R3, R5, 0x1f123bb5 ;  /* 0x1f123bb505037836 */ /* 0x000fc40000000000 */
[C---:B------:R-:W-:Y:S02]  /*0150*/  VIADD R5, R0.reuse, 0x75bcd15 ;  /* 0x075bcd1500057836 */ /* 0x040fe40000000000 */
[----:B------:R-:W-:Y:S01]  /*0160*/  VIADD R7, R0, 0x583f19 ;  /* 0x00583f1900077836 */ /* 0x000fe20000000000 */
[----:B-1----:R0:W-:Y:S01]  /*0170*/  STG.E.64 desc[UR6][R8.64+0x8], R2 ;  /* 0x0000080208007986 */ /* 0x0021e2000c101b06 */
[----:B------:R-:W-:-:S03]  /*0180*/  VIADD R4, R4, 0x64f0c9 ;  /* 0x0064f0c904047836 */ /* 0x000fc60000000000 */
[----:B------:R0:W-:Y:S04]  /*0190*/  STG.E.64 desc[UR6][R8.64+0x10], R6 ;  /* 0x0000100608007986 */ /* 0x0001e8000c101b06 */
[----:B------:R0:W-:Y:S01]  /*01a0*/  STG.E.64 desc[UR6][R8.64], R4 ;  /* 0x0000000408007986 */ /* 0x0001e2000c101b06 */
[----:B------:R-:W-:Y:S05]  /*01b0*/  @!P0 BRA `(.L_x_1) ;  /* 0x0000000c00408947 */ /* 0x000fea0003800000 */
[----:B------:R-:W-:Y:S01]  /*01c0*/  SHF.R.S32.HI R0, RZ, 0x1f, R15 ;  /* 0x0000001fff007819 */ /* 0x000fe2000001140f */
[----:B0-----:R-:W-:-:S07]  /*01d0*/  IMAD.MOV.U32 R4, RZ, RZ, RZ ;  /* 0x000000ffff047224 */ /* 0x001fce00078e00ff */
.L_x_7:
[----:B------:R-:W-:Y:S01]  /*01e0*/  LOP3.LUT R10, R15, 0x3, RZ, 0xc0, !PT ;  /* 0x000000030f0a7812 */ /* 0x000fe200078ec0ff */
[----:B------:R-:W-:Y:S03]  /*01f0*/  BSSY.RECONVERGENT B1, `(.L_x_2) ;  /* 0x00000c6000017945 */ /* 0x000fe60003800200 */
[----:B------:R-:W-:-:S04]  /*0200*/  ISETP.NE.U32.AND P0, PT, R10, RZ, PT ;  /* 0x000000ff0a00720c */ /* 0x000fc80003f05070 */
[----:B------:R-:W-:-:S13]  /*0210*/  ISETP.NE.AND.EX P0, PT, RZ, RZ, PT, P0 ;  /* 0x000000ffff00720c */ /* 0x000fda0003f05300 */
[----:B0-----:R-:W-:Y:S05]  /*0220*/  @!P0 BRA `(.L_x_3) ;  /* 0x0000000c00088947 */ /* 0x001fea0003800000 */
[----:B------:R-:W0:Y:S01]  /*0230*/  LDC.64 R10, c[0x4][RZ] ;  /* 0x01000000ff0a7b82 */ /* 0x000e220000000a00 */
[----:B------:R-:W-:Y:S02]  /*0240*/  IMAD.MOV.U32 R14, RZ, RZ, RZ ;  /* 0x000000ffff0e7224 */ /* 0x000fe400078e00ff */
[----:B0-----:R-:W-:-:S07]  /*0250*/  IMAD.WIDE.U32 R10, R4, 0xc80, R10 ;  /* 0x00000c80040a7825 */ /* 0x001fce00078e000a */
.L_x_6:
[----:B------:R-:W-:Y:S01]  /*0260*/  IMAD.MOV.U32 R17, RZ, RZ, RZ ;  /* 0x000000ffff117224 */ /* 0x000fe200078e00ff */
[----:B0-----:R-:W-:Y:S02]  /*0270*/  CS2R R6, SRZ ;  /* 0x0000000000067805 */ /* 0x001fe4000001ff00 */
[----:B------:R-:W-:Y:S01]  /*0280*/  CS2R R2, SRZ ;  /* 0x0000000000027805 */ /* 0x000fe2000001ff00 */
[----:B------:R-:W-:-:S07]  /*0290*/  IMAD.MOV.U32 R5, RZ, RZ, RZ ;  /* 0x000000ffff057224 */ /* 0x000fce00078e00ff */
.L_x_5:
[----:B------:R-:W-:-:S05]  /*02a0*/  IMAD.WIDE.U32 R12, R17, 0x4, R8 ;  /* 0x00000004110c7825 */ /* 0x000fca00078e0008 */
[----:B------:R0:W5:Y:S01]  /*02b0*/  LDG.E R16, desc[UR6][R12.64+0x4] ;  /* 0x000004060c107981 */ /* 0x000162000c1e1900 */
[----:B------:R-:W-:-:S07]  /*02c0*/  IMAD.MOV.U32 R19, RZ, RZ, RZ ;  /* 0x000000ffff137224 */ /* 0x000fce00078e00ff */
.L_x_4:
[----:B-----5:R-:W-:Y:S01]  /*02d0*/  SHF.R.U32.HI R24, RZ, R19, R16 ;  /* 0x00000013ff187219 */ /* 0x020fe20000011610 */
[----:B0-----:R-:W-:-:S03]  /*02e0*/  IMAD.SHL.U32 R12, R17, 0x20, RZ ;  /* 0x00000020110c7824 */ /* 0x001fc600078e00ff */
[----:B------:R-:W-:Y:S01]  /*02f0*/  LOP3.LUT R13, R24, 0x1, RZ, 0xc0, !PT ;  /* 0x00000001180d7812 */ /* 0x000fe200078ec0ff */
[----:B------:R-:W-:-:S03]  /*0300*/  IMAD.IADD R12, R12, 0x1, R19 ;  /* 0x000000010c0c7824 */ /* 0x000fc600078e0213 */
[----:B------:R-:W-:Y:S01]  /*0310*/  ISETP.NE.U32.AND P0, PT, R13, 0x1, PT ;  /* 0x000000010d00780c */ /* 0x000fe20003f05070 */
[----:B------:R-:W-:-:S03]  /*0320*/  IMAD R13, R12, 0x5, RZ ;  /* 0x000000050c0d7824 */ /* 0x000fc600078e02ff */
[----:B------:R-:W-:Y:S01]  /*0330*/  R2P PR, R24, 0x7e ;  /* 0x0000007e18007804 */ /* 0x000fe20000000000 */
[----:B------:R-:W-:-:S08]  /*0340*/  IMAD.WIDE.U32 R12, R13, 0x4, R10 ;  /* 0x000000040d0c7825 */ /* 0x000fd000078e000a */
[----:B------:R-:W2:Y:S04]  /*0350*/  @!P0 LDG.E R18, desc[UR6][R12.64+0x10] ;  /* 0x000010060c128981 */ /* 0x000ea8000c1e1900 */
[----:B------:R-:W3:Y:S04]  /*0360*/  @P1 LDG.E R20, desc[UR6][R12.64+0x24] ;  /* 0x000024060c141981 */ /* 0x000ee8000c1e1900 */
[----:B------:R-:W4:Y:S04]  /*0370*/  @P2 LDG.E R22, desc[UR6][R12.64+0x38] ;  /* 0x000038060c162981 */ /* 0x000f28000c1e1900 */
[----:B------:R-:W4:Y:S04]  /*0380*/  @!P0 LDG.E R21, desc[UR6][R12.64+0x4] ;  /* 0x000004060c158981 */ /* 0x000f28000c1e1900 */
[----:B------:R-:W4:Y:S04]  /*0390*/  @!P0 LDG.E R23, desc[UR6][R12.64+0xc] ;  /* 0x00000c060c178981 */ /* 0x000f28000c1e1900 */
[----:B------:R-:W4:Y:S04]  /*03a0*/  @P3 LDG.E R26, desc[UR6][R12.64+0x4c] ;  /* 0x00004c060c1a3981 */ /* 0x000f28000c1e1900 */
[----:B------:R-:W4:Y:S04]  /*03b0*/  @P2 LDG.E R25, desc[UR6][R12.64+0x2c] ;  /* 0x00002c060c192981 */ /* 0x000f28000c1e1900 */
[----:B------:R-:W4:Y:S04]  /*03c0*/  @P4 LDG.E R28, desc[UR6][R12.64+0x60] ;  /* 0x000060060c1c4981 */ /* 0x000f28000c1e1900 */
[----:B------:R-:W4:Y:S01]  /*03d0*/  @P2 LDG.E R27, desc[UR6][R12.64+0x34] ;  /* 0x000034060c1b2981 */ /* 0x000f22000c1e1900 */
[----:B--2---:R-:W-:-:S03]  /*03e0*/  @!P0 LOP3.LUT R7, R7, R18, RZ, 0x3c, !PT ;  /* 0x0000001207078212 */ /* 0x004fc600078e3cff */
[----:B------:R-:W2:Y:S01]  /*03f0*/  @!P0 LDG.E R18, desc[UR6][R12.64] ;  /* 0x000000060c128981 */ /* 0x000ea2000c1e1900 */
[----:B---3--:R-:W-:-:S03]  /*0400*/  @P1 LOP3.LUT R7, R7, R20, RZ, 0x3c, !PT ;  /* 0x0000001407071212 */ /* 0x008fc600078e3cff */
[----:B------:R-:W3:Y:S01]  /*0410*/  @!P0 LDG.E R20, desc[UR6][R12.64+0x8] ;  /* 0x000008060c148981 */ /* 0x000ee2000c1e1900 */
[----:B----4-:R-:W-:-:S03]  /*0420*/  @P2 LOP3.LUT R7, R7, R22, RZ, 0x3c, !PT ;  /* 0x0000001607072212 */ /* 0x010fc600078e3cff */
[----:B------:R-:W4:Y:S01]  /*0430*/  @P1 LDG.E R22, desc[UR6][R12.64+0x14] ;  /* 0x000014060c161981 */ /* 0x000f22000c1e1900 */
[----:B------:R-:W-:-:S03]  /*0440*/  @!P0 LOP3.LUT R2, R2, R21, RZ, 0x3c, !PT ;  /* 0x0000001502028212 */ /* 0x000fc600078e3cff */
[----:B------:R-:W4:Y:S01]  /*0450*/  @P1 LDG.E R21, desc[UR6][R12.64+0x18] ;  /* 0x000018060c151981 */ /* 0x000f22000c1e1900 */
[----:B------:R-:W-:-:S03]  /*0460*/  @!P0 LOP3.LUT R6, R6, R23, RZ, 0x3c, !PT ;  /* 0x0000001706068212 */ /* 0x000fc600078e3cff */
[----:B------:R-:W4:Y:S01]  /*0470*/  @P1 LDG.E R23, desc[UR6][R12.64+0x20] ;  /* 0x000020060c171981 */ /* 0x000f22000c1e1900 */
[----:B------:R-:W-:-:S03]  /*0480*/  @P3 LOP3.LUT R7, R7, R26, RZ, 0x3c, !PT ;  /* 0x0000001a07073212 */ /* 0x000fc600078e3cff */
[----:B------:R-:W4:Y:S01]  /*0490*/  @P5 LDG.E R26, desc[UR6][R12.64+0x74] ;  /* 0x000074060c1a5981 */ /* 0x000f22000c1e1900 */
[----:B--2---:R-:W-:-:S03]  /*04a0*/  @!P0 LOP3.LUT R5, R5, R18, RZ, 0x3c, !PT ;  /* 0x0000001205058212 */ /* 0x004fc600078e3cff */
[----:B------:R-:W2:Y:S01]  /*04b0*/  @P1 LDG.E R18, desc[UR6][R12.64+0x1c] ;  /* 0x00001c060c121981 */ /* 0x000ea2000c1e1900 */
[----:B---3--:R-:W-:-:S03]  /*04c0*/  @!P0 LOP3.LUT R3, R3, R20, RZ, 0x3c, !PT ;  /* 0x0000001403038212 */ /* 0x008fc600078e3cff */
[----:B------:R-:W3:Y:S01]  /*04d0*/  @P2 LDG.E R20, desc[UR6][R12.64+0x28] ;  /* 0x000028060c142981 */ /* 0x000ee2000c1e1900 */
[----:B----4-:R-:W-:-:S03]  /*04e0*/  @P1 LOP3.LUT R5, R5, R22, RZ, 0x3c, !PT ;  /* 0x0000001605051212 */ /* 0x010fc600078e3cff */
[----:B------:R-:W4:Y:S01]  /*04f0*/  @P2 LDG.E R22, desc[UR6][R12.64+0x30] ;  /* 0x000030060c162981 */ /* 0x000f22000c1e1900 */
[----:B------:R-:W-:-:S03]  /*0500*/  @P1 LOP3.LUT R2, R2, R21, RZ, 0x3c, !PT ;  /* 0x0000001502021212 */ /* 0x000fc600078e3cff */
[----:B------:R-:W4:Y:S01]  /*0510*/  @P3 LDG.E R21, desc[UR6][R12.64+0x40] ;  /* 0x000040060c153981 */ /* 0x000f22000c1e1900 */
[----:B------:R-:W-:Y:S02]  /*0520*/  @P1 LOP3.LUT R6, R6, R23, RZ, 0x3c, !PT ;  /* 0x0000001706061212 */ /* 0x000fe400078e3cff */
[----:B------:R-:W-:Y:S01]  /*0530*/  @P2 LOP3.LUT R2, R2, R25, RZ, 0x3c, !PT ;  /* 0x0000001902022212 */ /* 0x000fe200078e3cff */
[----:B------:R-:W4:Y:S04]  /*0540*/  @P3 LDG.E R23, desc[UR6][R12.64+0x48] ;  /* 0x000048060c173981 */ /* 0x000f28000c1e1900 */
[----:B------:R-:W4:Y:S01]  /*0550*/  @P4 LDG.E R25, desc[UR6][R12.64+0x54] ;  /* 0x000054060c194981 */ /* 0x000f22000c1e1900 */
[----:B--2---:R-:W-:-:S03]  /*0560*/  @P1 LOP3.LUT R3, R3, R18, RZ, 0x3c, !PT ;  /* 0x0000001203031212 */ /* 0x004fc600078e3cff */
[----:B------:R-:W2:Y:S01]  /*0570*/  @P3 LDG.E R18, desc[UR6][R12.64+0x3c] ;  /* 0x00003c060c123981 */ /* 0x000ea2000c1e1900 */
[----:B---3--:R-:W-:-:S03]  /*0580*/  @P2 LOP3.LUT R5, R5, R20, RZ, 0x3c, !PT ;  /* 0x0000001405052212 */ /* 0x008fc600078e3cff */
[----:B------:R-:W3:Y:S01]  /*0590*/  @P3 LDG.E R20, desc[UR6][R12.64+0x44] ;  /* 0x000044060c143981 */ /* 0x000ee2000c1e1900 */
[----:B----4-:R-:W-:-:S03]  /*05a0*/  @P2 LOP3.LUT R3, R3, R22, RZ, 0x3c, !PT ;  /* 0x0000001603032212 */ /* 0x010fc600078e3cff */
[----:B------:R-:W4:Y:S01]  /*05b0*/  @P4 LDG.E R22, desc[UR6][R12.64+0x50] ;  /* 0x000050060c164981 */ /* 0x000f22000c1e1900 */
[----:B------:R-:W-:Y:S02]  /*05c0*/  @P4 LOP3.LUT R7, R7, R28, RZ, 0x3c, !PT ;  /* 0x0000001c07074212 */ /* 0x000fe400078e3cff */
[----:B------:R-:W-:Y:S01]  /*05d0*/  @P2 LOP3.LUT R6, R6, R27, RZ, 0x3c, !PT ;  /* 0x0000001b06062212 */ /* 0x000fe200078e3cff */
[----:B------:R-:W4:Y:S01]  /*05e0*/  @P6 LDG.E R28, desc[UR6][R12.64+0x88] ;  /* 0x000088060c1c6981 */ /* 0x000f22000c1e1900 */
[----:B------:R-:W-:Y:S02]  /*05f0*/  @P5 LOP3.LUT R7, R7, R26, RZ, 0x3c, !PT ;  /* 0x0000001a07075212 */ /* 0x000fe400078e3cff */
[----:B------:R-:W-:Y:S01]  /*0600*/  @P3 LOP3.LUT R2, R2, R21, RZ, 0x3c, !PT ;  /* 0x0000001502023212 */ /* 0x000fe200078e3cff */
[----:B------:R-:W4:Y:S01]  /*0610*/  @P4 LDG.E R26, desc[UR6][R12.64+0x58] ;  /* 0x000058060c1a4981 */ /* 0x000f22000c1e1900 */
[----:B------:R-:W-:-:S03]  /*0620*/  @P3 LOP3.LUT R6, R6, R23, RZ, 0x3c, !PT ;  /* 0x0000001706063212 */ /* 0x000fc600078e3cff */
[----:B------:R-:W4:Y:S01]  /*0630*/  @P4 LDG.E R21, desc[UR6][R12.64+0x5c] ;  /* 0x00005c060c154981 */ /* 0x000f22000c1e1900 */
[----:B------:R-:W-:-:S03]  /*0640*/  @P4 LOP3.LUT R2, R2, R25, RZ, 0x3c, !PT ;  /* 0x0000001902024212 */ /* 0x000fc600078e3cff */
[----:B------:R-:W4:Y:S04]  /*0650*/  @P5 LDG.E R23, desc[UR6][R12.64+0x68] ;  /* 0x000068060c175981 */ /* 0x000f28000c1e1900 */
[----:B------:R-:W4:Y:S01]  /*0660*/  @P5 LDG.E R25, desc[UR6][R12.64+0x70] ;  /* 0x000070060c195981 */ /* 0x000f22000c1e1900 */
[----:B------:R-:W-:-:S03]  /*0670*/  LOP3.LUT P0, RZ, R24, 0x80, RZ, 0xc0, !PT ;  /* 0x0000008018ff7812 */ /* 0x000fc6000780c0ff */
[----:B------:R-:W4:Y:S01]  /*0680*/  @P6 LDG.E R27, desc[UR6][R12.64+0x7c] ;  /* 0x00007c060c1b6981 */ /* 0x000f22000c1e1900 */
[----:B--2---:R-:W-:-:S03]  /*0690*/  @P3 LOP3.LUT R5, R5, R18, RZ, 0x3c, !PT ;  /* 0x0000001205053212 */ /* 0x004fc600078e3cff */
[----:B------:R-:W2:Y:S01]  /*06a0*/  @P5 LDG.E R18, desc[UR6][R12.64+0x64] ;  /* 0x000064060c125981 */ /* 0x000ea2000c1e1900 */
[----:B---3--:R-:W-:-:S03]  /*06b0*/  @P3 LOP3.LUT R3, R3, R20, RZ, 0x3c, !PT ;  /* 0x0000001403033212 */ /* 0x008fc600078e3cff */
[----:B------:R-:W3:Y:S01]  /*06c0*/  @P5 LDG.E R20, desc[UR6][R12.64+0x6c] ;  /* 0x00006c060c145981 */ /* 0x000ee2000c1e1900 */
[----:B----4-:R-:W-:-:S03]  /*06d0*/  @P4 LOP3.LUT R5, R5, R22, RZ, 0x3c, !PT ;  /* 0x0000001605054212 */ /* 0x010fc600078e3cff */
[----:B------:R-:W4:Y:S01]  /*06e0*/  @P6 LDG.E R22, desc[UR6][R12.64+0x78] ;  /* 0x000078060c166981 */ /* 0x000f22000c1e1900 */
[----:B------:R-:W-:-:S03]  /*06f0*/  @P4 LOP3.LUT R3, R3, R26, RZ, 0x3c, !PT ;  /* 0x0000001a03034212 */ /* 0x000fc600078e3cff */
[----:B------:R-:W4:Y:S01]  /*0700*/  @P0 LDG.E R26, desc[UR6][R12.64+0x9c] ;  /* 0x00009c060c1a0981 */ /* 0x000f22000c1e1900 */
[----:B------:R-:W-:-:S03]  /*0710*/  @P4 LOP3.LUT R6, R6, R21, RZ, 0x3c, !PT ;  /* 0x0000001506064212 */ /* 0x000fc600078e3cff */
[----:B------:R-:W4:Y:S01]  /*0720*/  @P6 LDG.E R21, desc[UR6][R12.64+0x84] ;  /* 0x000084060c156981 */ /* 0x000f22000c1e1900 */
[----:B------:R-:W-:-:S03]  /*0730*/  @P5 LOP3.LUT R2, R2, R23, RZ, 0x3c, !PT ;  /* 0x0000001702025212 */ /* 0x000fc600078e3cff */
[----:B------:R-:W4:Y:S01]  /*0740*/  @P0 LDG.E R23, desc[UR6][R12.64+0x90] ;  /* 0x000090060c170981 */ /* 0x000f22000c1e1900 */
[----:B------:R-:W-:-:S03]  /*0750*/  @P5 LOP3.LUT R6, R6, R25, RZ, 0x3c, !PT ;  /* 0x0000001906065212 */ /* 0x000fc600078e3cff */
        /* <DEDUP_REMOVED lines=8> */
[----:B------:R-:W-:Y:S02]  /*07e0*/  @P6 LOP3.LUT R2, R2, R27, RZ, 0x3c, !PT ;  /* 0x0000001b02026212 */ /* 0x000fe400078e3cff */
[----:B------:R-:W-:Y:S02]  /*07f0*/  @P0 LOP3.LUT R7, R7, R26, RZ, 0x3c, !PT ;  /* 0x0000001a07070212 */ /* 0x000fe400078e3cff */
[----:B------:R-:W-:Y:S02]  /*0800*/  @P6 LOP3.LUT R6, R6, R21, RZ, 0x3c, !PT ;  /* 0x0000001506066212 */ /* 0x000fe400078e3cff */
[----:B------:R-:W-:Y:S02]  /*0810*/  @P0 LOP3.LUT R2, R2, R23, RZ, 0x3c, !PT ;  /* 0x0000001702020212 */ /* 0x000fe400078e3cff */
[----:B------:R-:W-:-:S02]  /*0820*/  @P0 LOP3.LUT R6, R6, R25, RZ, 0x3c, !PT ;  /* 0x0000001906060212 */ /* 0x000fc400078e3cff */
[----:B--2---:R-:W-:Y:S02]  /*0830*/  @P6 LOP3.LUT R3, R3, R18, RZ, 0x3c, !PT ;  /* 0x0000001203036212 */ /* 0x004fe400078e3cff */
[----:B---3--:R-:W-:Y:S02]  /*0840*/  @P0 LOP3.LUT R5, R5, R20, RZ, 0x3c, !PT ;  /* 0x0000001405050212 */ /* 0x008fe400078e3cff */
[----:B----4-:R-:W-:Y:S02]  /*0850*/  @P0 LOP3.LUT R3, R3, R22, RZ, 0x3c, !PT ;  /* 0x0000001603030212 */ /* 0x010fe400078e3cff */
[----:B------:R-:W-:-:S13]  /*0860*/  R2P PR, R24.B1, 0x7f ;  /* 0x0000007f18007804 */ /* 0x000fda0000001000 */
[----:B------:R-:W2:Y:S04]  /*0870*/  @P0 LDG.E R20, desc[UR6][R12.64+0xa8] ;  /* 0x0000a8060c140981 */ /* 0x000ea8000c1e1900 */
[----:B------:R-:W3:Y:S04]  /*0880*/  @P0 LDG.E R22, desc[UR6][R12.64+0xb0] ;  /* 0x0000b0060c160981 */ /* 0x000ee8000c1e1900 */
[----:B------:R-:W4:Y:S04]  /*0890*/  @P0 LDG.E R18, desc[UR6][R12.64+0xa0] ;  /* 0x0000a0060c120981 */ /* 0x000f28000c1e1900 */
[----:B------:R-:W4:Y:S04]  /*08a0*/  @P0 LDG.E R23, desc[UR6][R12.64+0xa4] ;  /* 0x0000a4060c170981 */ /* 0x000f28000c1e1900 */
[----:B------:R-:W4:Y:S04]  /*08b0*/  @P0 LDG.E R25, desc[UR6][R12.64+0xac] ;  /* 0x0000ac060c190981 */ /* 0x000f28000c1e1900 */
[----:B------:R-:W4:Y:S04]  /*08c0*/  @P1 LDG.E R26, desc[UR6][R12.64+0xb4] ;  /* 0x0000b4060c1a1981 */ /* 0x000f28000c1e1900 */
        /* <DEDUP_REMOVED lines=10> */
[----:B------:R-:W-:Y:S02]  /*0970*/  @P0 LOP3.LUT R6, R6, R25, RZ, 0x3c, !PT ;  /* 0x0000001906060212 */ /* 0x000fe400078e3cff */
[----:B------:R-:W-:Y:S01]  /*0980*/  LOP3.LUT P0, RZ, R24, 0x8000, RZ, 0xc0, !PT ;  /* 0x0000800018ff7812 */ /* 0x000fe2000780c0ff */
[----:B------:R-:W4:Y:S01]  /*0990*/  @P2 LDG.E R25, desc[UR6][R12.64+0xcc] ;  /* 0x0000cc060c192981 */ /* 0x000f22000c1e1900 */
[----:B------:R-:W-:-:S03]  /*09a0*/  @P1 LOP3.LUT R5, R5, R26, RZ, 0x3c, !PT ;  /* 0x0000001a05051212 */ /* 0x000fc600078e3cff */
[----:B------:R-:W4:Y:S04]  /*09b0*/  @P2 LDG.E R24, desc[UR6][R12.64+0xc8] ;  /* 0x0000c8060c182981 */ /* 0x000f28000c1e1900 */
        /* <DEDUP_REMOVED lines=51> */
[----:B------:R-:W-:-:S05]  /*0cf0*/  VIADD R19, R19, 0x10 ;  /* 0x0000001013137836 */ /* 0x000fca0000000000 */
[----:B------:R-:W-:Y:S02]  /*0d00*/  ISETP.NE.AND P1, PT, R19, 0x20, PT ;  /* 0x000000201300780c */ /* 0x000fe40003f25270 */
[----:B------:R-:W-:Y:S02]  /*0d10*/  @P6 LOP3.LUT R2, R2, R21, RZ, 0x3c, !PT ;  /* 0x0000001502026212 */ /* 0x000fe400078e3cff */
[----:B--2---:R-:W-:Y:S02]  /*0d20*/  @P6 LOP3.LUT R7, R7, R20, RZ, 0x3c, !PT ;  /* 0x0000001407076212 */ /* 0x004fe400078e3cff */
[----:B---3--:R-:W-:Y:S02]  /*0d30*/  @P0 LOP3.LUT R5, R5, R22, RZ, 0x3c, !PT ;  /* 0x0000001605050212 */ /* 0x008fe400078e3cff */
[----:B----4-:R-:W-:Y:S02]  /*0d40*/  @P6 LOP3.LUT R3, R3, R18, RZ, 0x3c, !PT ;  /* 0x0000001203036212 */ /* 0x010fe400078e3cff */
[----:B------:R-:W-:-:S04]  /*0d50*/  @P6 LOP3.LUT R6, R6, R23, RZ, 0x3c, !PT ;  /* 0x0000001706066212 */ /* 0x000fc800078e3cff */
[----:B------:R-:W-:Y:S02]  /*0d60*/  @P0 LOP3.LUT R6, R6, R27, RZ, 0x3c, !PT ;  /* 0x0000001b06060212 */ /* 0x000fe400078e3cff */
[----:B------:R-:W-:Y:S02]  /*0d70*/  @P0 LOP3.LUT R2, R2, R25, RZ, 0x3c, !PT ;  /* 0x0000001902020212 */ /* 0x000fe400078e3cff */
[----:B------:R-:W-:Y:S02]  /*0d80*/  @P0 LOP3.LUT R3, R3, R24, RZ, 0x3c, !PT ;  /* 0x0000001803030212 */ /* 0x000fe400078e3cff */
[----:B------:R-:W-:Y:S01]  /*0d90*/  @P0 LOP3.LUT R7, R7, R26, RZ, 0x3c, !PT ;  /* 0x0000001a07070212 */ /* 0x000fe200078e3cff */
[----:B------:R-:W-:Y:S06]  /*0da0*/  @P1 BRA `(.L_x_4) ;  /* 0xfffffff400481947 */ /* 0x000fec000383ffff */
[----:B------:R-:W-:-:S05]  /*0db0*/  VIADD R17, R17, 0x1 ;  /* 0x0000000111117836 */ /* 0x000fca0000000000 */
[----:B------:R-:W-:-:S13]  /*0dc0*/  ISETP.NE.AND P0, PT, R17, 0x5, PT ;  /* 0x000000051100780c */ /* 0x000fda0003f05270 */
[----:B------:R-:W-:Y:S05]  /*0dd0*/  @P0 BRA `(.L_x_5) ;  /* 0xfffffff400300947 */ /* 0x000fea000383ffff */
[----:B------:R0:W-:Y:S01]  /*0de0*/  STG.E desc[UR6][R8.64+0x4], R5 ;  /* 0x0000040508007986 */ /* 0x0001e2000c101906 */
[----:B------:R-:W-:Y:S01]  /*0df0*/  VIADD R14, R14, 0x1 ;  /* 0x000000010e0e7836 */ /* 0x000fe20000000000 */
[----:B------:R-:W-:Y:S02]  /*0e00*/  LOP3.LUT R13, R15, 0x3, RZ, 0xc0, !PT ;  /* 0x000000030f0d7812 */ /* 0x000fe400078ec0ff */
[----:B------:R0:W-:Y:S02]  /*0e10*/  STG.E.64 desc[UR6][R8.64+0x8], R2 ;  /* 0x0000080208007986 */ /* 0x0001e4000c101b06 */
[----:B------:R-:W-:Y:S02]  /*0e20*/  ISETP.GE.U32.AND P0, PT, R14, R13, PT ;  /* 0x0000000d0e00720c */ /* 0x000fe40003f06070 */
[----:B------:R0:W-:Y:S11]  /*0e30*/  STG.E.64 desc[UR6][R8.64+0x10], R6 ;  /* 0x0000100608007986 */ /* 0x0001f6000c101b06 */
[----:B------:R-:W-:Y:S05]  /*0e40*/  @!P0 BRA `(.L_x_6) ;  /* 0xfffffff400048947 */ /* 0x000fea000383ffff */
.L_x_3:
[----:B------:R-:W-:Y:S05]  /*0e50*/  BSYNC.RECONVERGENT B1 ;  /* 0x0000000000017941 */ /* 0x000fea0003800200 */
.L_x_2:
[C---:B------:R-:W-:Y:S01]  /*0e60*/  ISETP.GT.U32.AND P0, PT, R15.reuse, 0x3, PT ;  /* 0x000000030f00780c */ /* 0x040fe20003f04070 */
[----:B------:R-:W-:Y:S01]  /*0e70*/  VIADD R4, R4, 0x1 ;  /* 0x0000000104047836 */ /* 0x000fe20000000000 */
[--C-:B------:R-:W-:Y:S02]  /*0e80*/  SHF.R.U64 R15, R15, 0x2, R0.reuse ;  /* 0x000000020f0f7819 */ /* 0x100fe40000001200 */
[----:B------:R-:W-:Y:S02]  /*0e90*/  ISETP.GT.U32.AND.EX P0, PT, R0, RZ, PT, P0 ;  /* 0x000000ff0000720c */ /* 0x000fe40003f04100 */
[----:B------:R-:W-:-:S11]  /*0ea0*/  SHF.R.U32.HI R0, RZ, 0x2, R0 ;  /* 0x00000002ff007819 */ /* 0x000fd60000011600 */
[----:B------:R-:W-:Y:S05]  /*0eb0*/  @P0 BRA `(.L_x_7) ;  /* 0xfffffff000c80947 */ /* 0x000fea000383ffff */
.L_x_1:
[----:B------:R-:W-:Y:S05]  /*0ec0*/  BSYNC.RECONVERGENT B0 ;  /* 0x0000000000007941 */ /* 0x000fea0003800200 */
.L_x_0:
[----:B------:R-:W1:Y:S01]  /*0ed0*/  LDC.64 R10, c[0x0][0x388] ;  /* 0x0000e200ff0a7b82 */ /* 0x000e620000000a00 */
[----:B------:R-:W-:Y:S01]  /*0ee0*/  SHF.R.U32.HI R0, RZ, 0x2, R5 ;  /* 0x00000002ff007819 */ /* 0x000fe20000011605 */
[----:B------:R-:W-:Y:S01]  /*0ef0*/  VOTEU.ANY UR4, UPT, PT ;  /* 0x0000000000047886 */ /* 0x000fe200038e0100 */
[----:B------:R-:W-:Y:S01]  /*0f00*/  IMAD.MOV.U32 R14, RZ, RZ, R3 ;  /* 0x000000ffff0e7224 */ /* 0x000fe200078e0003 */
[----:B------:R-:W-:Y:S01]  /*0f10*/  UFLO.U32 UR4, UR4 ;  /* 0x00000004000472bd */ /* 0x000fe200080e0000 */
[----:B------:R-:W-:Y:S01]  /*0f20*/  LOP3.LUT R0, R0, R5, RZ, 0x3c, !PT ;  /* 0x0000000500007212 */ /* 0x000fe200078e3cff */
[----:B0-----:R-:W-:Y:S01]  /*0f30*/  IMAD.SHL.U32 R5, R7, 0x10, RZ ;  /* 0x0000001007057824 */ /* 0x001fe200078e00ff */
[----:B------:R-:W-:Y:S01]  /*0f40*/  STG.E.64 desc[UR6][R8.64+0x18], RZ ;  /* 0x000018ff08007986 */ /* 0x000fe2000c101b06 */
[----:B------:R-:W0:Y:S01]  /*0f50*/  LDC.64 R12, c[0x0][0x390] ;  /* 0x0000e400ff0c7b82 */ /* 0x000e220000000a00 */
[----:B------:R-:W-:Y:S02]  /*0f60*/  IMAD.MOV.U32 R15, RZ, RZ, R6 ;  /* 0x000000ffff0f7224 */ /* 0x000fe400078e0006 */
[C---:B------:R-:W-:Y:S01]  /*0f70*/  IMAD.SHL.U32 R4, R0.reuse, 0x2, RZ ;  /* 0x0000000200047824 */ /* 0x040fe200078e00ff */
[----:B------:R-:W-:Y:S04]  /*0f80*/  STG.E desc[UR6][R8.64+0x20], RZ ;  /* 0x000020ff08007986 */ /* 0x000fe8000c101906 */
[----:B------:R-:W-:Y:S01]  /*0f90*/  LOP3.LUT R4, R0, R4, R5, 0x96, !PT ;  /* 0x0000000400047212 */ /* 0x000fe200078e9605 */
[----:B------:R-:W-:Y:S01]  /*0fa0*/  IMAD.MOV.U32 R5, RZ, RZ, 0x2f800000 ;  /* 0x2f800000ff057424 */ /* 0x000fe200078e00ff */
[----:B------:R-:W-:Y:S04]  /*0fb0*/  STG.E.64 desc[UR6][R8.64+0x8], R14 ;  /* 0x0000080e08007986 */ /* 0x000fe8000c101b06 */
[----:B------:R-:W-:Y:S01]  /*0fc0*/  STG.E.64 desc[UR6][R8.64+0x28], RZ ;  /* 0x000028ff08007986 */ /* 0x000fe2000c101b06 */
[----:B-1----:R-:W-:-:S02]  /*0fd0*/  LOP3.LUT R10, R10, 0xaad26b49, RZ, 0x3c, !PT ;  /* 0xaad26b490a0a7812 */ /* 0x002fc400078e3cff */
[----:B------:R-:W-:-:S03]  /*0fe0*/  LOP3.LUT R11, R11, 0xf7dcefdd, RZ, 0x3c, !PT ;  /* 0xf7dcefdd0b0b7812 */ /* 0x000fc600078e3cff */
[----:B------:R-:W-:Y:S02]  /*0ff0*/  IMAD R10, R10, 0x4182bed5, RZ ;  /* 0x4182bed50a0a7824 */ /* 0x000fe400078e02ff */
[----:B------:R-:W-:-:S04]  /*1000*/  IMAD R11, R11, -0x658354e5, RZ ;  /* 0x9a7cab1b0b0b7824 */ /* 0x000fc800078e02ff */
[----:B------:R-:W-:Y:S01]  /*1010*/  IMAD.IADD R10, R10, 0x1, R11 ;  /* 0x000000010a0a7824 */ /* 0x000fe200078e020b */
[----:B------:R-:W-:-:S03]  /*1020*/  LOP3.LUT R11, R4, R7, RZ, 0x3c, !PT ;  /* 0x00000007040b7212 */ /* 0x000fc600078e3cff */
[----:B------:R-:W-:Y:S02]  /*1030*/  VIADD R4, R10, 0x6a788e ;  /* 0x006a788e0a047836 */ /* 0x000fe40000000000 */
[----:B------:R-:W1:Y:S02]  /*1040*/  S2R R10, SR_LANEID ;  /* 0x00000000000a7919 */ /* 0x000e640000000000 */
[----:B------:R-:W-:-:S05]  /*1050*/  IMAD.IADD R0, R11, 0x1, R4 ;  /* 0x000000010b007824 */ /* 0x000fca00078e0204 */
[----:B------:R-:W-:-:S05]  /*1060*/  I2FP.F32.U32 R0, R0 ;  /* 0x0000000000007245 */ /* 0x000fca0000201000 */
[----:B------:R-:W-:Y:S01]  /*1070*/  FFMA R0, R0, R5, 1.1641532182693481445e-10 ;  /* 0x2f00000000007423 */ /* 0x000fe20000000005 */
[----:B------:R-:W-:-:S04]  /*1080*/  IMAD.MOV.U32 R5, RZ, RZ, -0x1 ;  /* 0xffffffffff057424 */ /* 0x000fc800078e00ff */
[----:B------:R-:W-:-:S04]  /*1090*/  FSETP.GEU.AND P0, PT, R0, 0.5, PT ;  /* 0x3f0000000000780b */ /* 0x000fc80003f0e000 */
[----:B------:R-:W-:Y:S01]  /*10a0*/  SEL R0, R5, 0x1, !P0 ;  /* 0x0000000105007807 */ /* 0x000fe20004000000 */
[----:B------:R-:W-:-:S03]  /*10b0*/  IMAD.MOV.U32 R5, RZ, RZ, R2 ;  /* 0x000000ffff057224 */ /* 0x000fc600078e0002 */
[----:B------:R-:W2:Y:S02]  /*10c0*/  REDUX.SUM UR5, R0 ;  /* 0x00000000000573c4 */ /* 0x000ea4000000c000 */
[----:B------:R-:W-:Y:S01]  /*10d0*/  STG.E.64 desc[UR6][R8.64], R4 ;  /* 0x0000000408007986 */ /* 0x000fe2000c101b06 */
[----:B-1----:R-:W-:Y:S01]  /*10e0*/  ISETP.EQ.U32.AND P0, PT, R10, UR4, PT ;  /* 0x000000040a007c0c */ /* 0x002fe2000bf02070 */
[----:B------:R-:W-:-:S05]  /*10f0*/  IMAD.MOV.U32 R10, RZ, RZ, R7 ;  /* 0x000000ffff0a7224 */ /* 0x000fca00078e0007 */
[----:B------:R-:W-:Y:S01]  /*1100*/  STG.E.64 desc[UR6][R8.64+0x10], R10 ;  /* 0x0000100a08007986 */ /* 0x000fe2000c101b06 */
[----:B--2---:R-:W-:-:S06]  /*1110*/  IMAD.U32 R3, RZ, RZ, UR5 ;  /* 0x00000005ff037e24 */ /* 0x004fcc000f8e00ff */
[----:B0-----:R-:W-:Y:S01]  /*1120*/  @P0 REDG.E.ADD.STRONG.GPU desc[UR6][R12.64], R3 ;  /* 0x000000030c00098e */ /* 0x001fe2000c12e106 */
[----:B------:R-:W-:Y:S05]  /*1130*/  EXIT ;  /* 0x000000000000794d */ /* 0x000fea0003800000 */
.L_x_8:
[----:B------:R-:W-:-:S00]  /*1140*/  BRA `(.L_x_8) ;  /* 0xfffffffc00fc7947 */ /* 0x000fc0000383ffff */
[----:B------:R-:W-:-:S00]  /*1150*/  NOP ;  /* 0x0000000000007918 */ /* 0x000fc00000000000 */
        /* <DEDUP_REMOVED lines=10> */
.L_x_9:


//--------------------- .nv.global.init           --------------------------
	.section	.nv.global.init,"aw",@progbits
	.align	4
.nv.global.init:
	.type		mrg32k3aM1SubSeq,@object
	.size		mrg32k3aM1SubSeq,(mrg32k3aM2SubSeq - mrg32k3aM1SubSeq)
mrg32k3aM1SubSeq:
        /*0000*/ 	.byte	0x0b, 0xcc, 0xee, 0x04, 0x73, 0x29, 0x8b, 0x6f, 0xf6, 0x53, 0x03, 0xf6, 0x23, 0xf6, 0xea, 0xda
        /* <DEDUP_REMOVED lines=125> */
	.type		mrg32k3aM2SubSeq,@object
	.size		mrg32k3aM2SubSeq,(mrg32k3aM1 - mrg32k3aM2SubSeq)
mrg32k3aM2SubSeq:
        /* <DEDUP_REMOVED lines=126> */
	.type		mrg32k3aM1,@object
	.size		mrg32k3aM1,(mrg32k3aM1Seq - mrg32k3aM1)
mrg32k3aM1:
        /* <DEDUP_REMOVED lines=144> */
	.type		mrg32k3aM1Seq,@object
	.size		mrg32k3aM1Seq,(mrg32k3aM2 - mrg32k3aM1Seq)
mrg32k3aM1Seq:
        /* <DEDUP_REMOVED lines=144> */
	.type		mrg32k3aM2,@object
	.size		mrg32k3aM2,(mrg32k3aM2Seq - mrg32k3aM2)
mrg32k3aM2:
        /* <DEDUP_REMOVED lines=144> */
	.type		mrg32k3aM2Seq,@object
	.size		mrg32k3aM2Seq,(precalc_xorwow_matrix - mrg32k3aM2Seq)
mrg32k3aM2Seq:
        /* <DEDUP_REMOVED lines=144> */
	.type		precalc_xorwow_matrix,@object
	.size		precalc_xorwow_matrix,(precalc_xorwow_offset_matrix - precalc_xorwow_matrix)
precalc_xorwow_matrix:
        /* <DEDUP_REMOVED lines=6400> */
	.type		precalc_xorwow_offset_matrix,@object
	.size		precalc_xorwow_offset_matrix,(.L_1 - precalc_xorwow_offset_matrix)
precalc_xorwow_offset_matrix:
        /* <DEDUP_REMOVED lines=6400> */
.L_1:


//--------------------- .nv.shared.reserved.0     --------------------------
	.section	.nv.shared.reserved.0,"aw",@nobits
	.weak		__nv_reservedSMEM_offset_0_alias
	.size		__nv_reservedSMEM_offset_0_alias, 0, 64
	.other		__nv_reservedSMEM_offset_0_alias,@"STO_CUDA_RESERVED_SHARED STV_DEFAULT"
__nv_reservedSMEM_offset_0_alias:
	.zero		0
	.zero		64


//--------------------- .nv.constant0._Z10randomWalkP17curandStateXORWOWmPi --------------------------
	.section	.nv.constant0._Z10randomWalkP17curandStateXORWOWmPi,"a",@progbits
	.sectionflags	@""
	.align	4
.nv.constant0._Z10randomWalkP17curandStateXORWOWmPi:
	.zero		920


//--------------------- SYMBOLS --------------------------

	.type		.nv.reservedSmem.offset0,@object
	.size		.nv.reservedSmem.offset0,0x4
